//
// Generated by NVIDIA NVVM Compiler
//
// Compiler Build ID: CL-36424714
// Cuda compilation tools, release 13.0, V13.0.88
// Based on NVVM 20.0.0
//

.version 9.0
.target sm_100
.address_size 64

	// .globl	_Z6resizePhS_P9ImageSizeS1_

.visible .entry _Z6resizePhS_P9ImageSizeS1_(
	.param .u64 .ptr .align 1 _Z6resizePhS_P9ImageSizeS1__param_0,
	.param .u64 .ptr .align 1 _Z6resizePhS_P9ImageSizeS1__param_1,
	.param .u64 .ptr .align 1 _Z6resizePhS_P9ImageSizeS1__param_2,
	.param .u64 .ptr .align 1 _Z6resizePhS_P9ImageSizeS1__param_3
)
{
	.reg .pred 	%p<5>;
	.reg .b16 	%rs<2>;
	.reg .b32 	%r<31>;
	.reg .b64 	%rd<13>;

	ld.param.u64 	%rd5, [_Z6resizePhS_P9ImageSizeS1__param_0];
	ld.param.u64 	%rd6, [_Z6resizePhS_P9ImageSizeS1__param_1];
	ld.param.u64 	%rd7, [_Z6resizePhS_P9ImageSizeS1__param_2];
	ld.param.u64 	%rd8, [_Z6resizePhS_P9ImageSizeS1__param_3];
	cvta.to.global.u64 	%rd1, %rd7;
	cvta.to.global.u64 	%rd2, %rd8;
	mov.u32 	%r9, %ntid.x;
	mov.u32 	%r10, %ctaid.x;
	mov.u32 	%r11, %tid.x;
	mad.lo.s32 	%r12, %r9, %r10, %r11;
	and.b32  	%r1, %r12, 65535;
	ld.global.u16 	%r2, [%rd2];
	setp.ge.u32 	%p1, %r1, %r2;
	@%p1 bra 	$L__BB0_5;
	mov.u32 	%r13, %tid.y;
	mov.u32 	%r14, %ctaid.y;
	mov.u32 	%r15, %ntid.y;
	mad.lo.s32 	%r16, %r15, %r14, %r13;
	and.b32  	%r3, %r16, 65535;
	ld.global.u16 	%r4, [%rd2+2];
	setp.ge.u32 	%p2, %r3, %r4;
	@%p2 bra 	$L__BB0_5;
	ld.global.u16 	%r17, [%rd1];
	mul.lo.s32 	%r18, %r1, %r17;
	div.u32 	%r19, %r18, %r2;
	ld.global.u16 	%r20, [%rd1+2];
	mul.lo.s32 	%r21, %r3, %r20;
	div.u32 	%r22, %r21, %r4;
	mad.lo.s32 	%r23, %r3, %r2, %r1;
	ld.global.u16 	%r24, [%rd1+4];
	setp.eq.s32 	%p3, %r24, 0;
	mul.lo.s32 	%r5, %r23, %r24;
	mad.lo.s32 	%r25, %r22, %r17, %r19;
	mul.lo.s32 	%r6, %r25, %r24;
	@%p3 bra 	$L__BB0_5;
	cvta.to.global.u64 	%rd3, %rd5;
	cvta.to.global.u64 	%rd4, %rd6;
	mov.b32 	%r30, 0;
$L__BB0_4:
	add.s32 	%r27, %r30, %r6;
	cvt.u64.u32 	%rd9, %r27;
	add.s64 	%rd10, %rd3, %rd9;
	ld.global.u8 	%rs1, [%rd10];
	add.s32 	%r28, %r30, %r5;
	cvt.u64.u32 	%rd11, %r28;
	add.s64 	%rd12, %rd4, %rd11;
	st.global.u8 	[%rd12], %rs1;
	add.s32 	%r30, %r30, 1;
	ld.global.u16 	%r29, [%rd1+4];
	setp.lt.u32 	%p4, %r30, %r29;
	@%p4 bra 	$L__BB0_4;
$L__BB0_5:
	ret;

}


// ===== COMPILED SASS (sm_100) =====

	.target	sm_100

	.elftype	@"ET_EXEC"


//--------------------- .note.nv.tkinfo           --------------------------
	.section	.note.nv.tkinfo,"",@"SHT_NOTE"
	.sectionflags	@"SHF_NOTE_NV_TKINFO"
	.tkinfo
        /*0018*/ 	.word	0x00000002
        /*0030*/ 	.string	""
        /*0030*/ 	.string	"ptxas"
        /*0030*/ 	.string	"Cuda compilation tools, release 13.0, V13.0.88"
        /*0030*/ 	.string	"Build cuda_13.0.r13.0/compiler.36424714_0"
        /*0030*/ 	.string	"-arch sm_100 -m 64 "



//--------------------- .note.nv.cuinfo           --------------------------
	.section	.note.nv.cuinfo,"",@"SHT_NOTE"
	.sectionflags	@"SHF_NOTE_NV_CUINFO"
        /*0018*/ 	.short	0x0002
        /*001a*/ 	.short	0x0064
        /*001c*/ 	.short	0x0082
	.zero		2


//--------------------- .nv.info                  --------------------------
	.section	.nv.info,"",@"SHT_CUDA_INFO"
	.align	4


	//----- nvinfo : EIATTR_REGCOUNT
	.align		4
        /*0000*/ 	.byte	0x04, 0x2f
        /*0002*/ 	.short	(.L_1 - .L_0)
	.align		4
.L_0:
        /*0004*/ 	.word	index@(_Z6resizePhS_P9ImageSizeS1_)
        /*0008*/ 	.word	0x00000016


	//----- nvinfo : EIATTR_FRAME_SIZE
	.align		4
.L_1:
        /*000c*/ 	.byte	0x04, 0x11
        /*000e*/ 	.short	(.L_3 - .L_2)
	.align		4
.L_2:
        /*0010*/ 	.word	index@(_Z6resizePhS_P9ImageSizeS1_)
        /*0014*/ 	.word	0x00000000


	//----- nvinfo : EIATTR_MIN_STACK_SIZE
	.align		4
.L_3:
        /*0018*/ 	.byte	0x04, 0x12
        /*001a*/ 	.short	(.L_5 - .L_4)
	.align		4
.L_4:
        /*001c*/ 	.word	index@(_Z6resizePhS_P9ImageSizeS1_)
        /*0020*/ 	.word	0x00000000
.L_5:


//--------------------- .nv.compat                --------------------------
	.section	.nv.compat,"",@"SHT_CUDA_COMPAT_INFO"
	.align	4
        /*0000*/ 	.byte	0x02, 0x09, 0x00, 0x00, 0x02, 0x02, 0x01, 0x00, 0x02, 0x05, 0x05, 0x00, 0x03, 0x07, 0x01, 0x01
        /*0010*/ 	.byte	0x02, 0x03, 0x00, 0x00, 0x02, 0x06, 0x01, 0x00, 0x04, 0x0b, 0x08, 0x00, 0x09, 0x00, 0x00, 0x00
        /*0020*/ 	.byte	0x00, 0x00, 0x00, 0x00


//--------------------- .nv.info._Z6resizePhS_P9ImageSizeS1_ --------------------------
	.section	.nv.info._Z6resizePhS_P9ImageSizeS1_,"",@"SHT_CUDA_INFO"
	.sectionflags	@""
	.align	4


	//----- nvinfo : EIATTR_CUDA_API_VERSION
	.align		4
        /*0000*/ 	.byte	0x04, 0x37
        /*0002*/ 	.short	(.L_7 - .L_6)
.L_6:
        /*0004*/ 	.word	0x00000082


	//----- nvinfo : EIATTR_KPARAM_INFO
	.align		4
.L_7:
        /*0008*/ 	.byte	0x04, 0x17
        /*000a*/ 	.short	(.L_9 - .L_8)
.L_8:
        /*000c*/ 	.word	0x00000000
        /*0010*/ 	.short	0x0003
        /*0012*/ 	.short	0x0018
        /*0014*/ 	.byte	0x00, 0xf5, 0x21, 0x00


	//----- nvinfo : EIATTR_KPARAM_INFO
	.align		4
.L_9:
        /*0018*/ 	.byte	0x04, 0x17
        /*001a*/ 	.short	(.L_11 - .L_10)
.L_10:
        /*001c*/ 	.word	0x00000000
        /*0020*/ 	.short	0x0002
        /*0022*/ 	.short	0x0010
        /*0024*/ 	.byte	0x00, 0xf5, 0x21, 0x00


	//----- nvinfo : EIATTR_KPARAM_INFO
	.align		4
.L_11:
        /*0028*/ 	.byte	0x04, 0x17
        /*002a*/ 	.short	(.L_13 - .L_12)
.L_12:
        /*002c*/ 	.word	0x00000000
        /*0030*/ 	.short	0x0001
        /*0032*/ 	.short	0x0008
        /*0034*/ 	.byte	0x00, 0xf5, 0x21, 0x00


	//----- nvinfo : EIATTR_KPARAM_INFO
	.align		4
.L_13:
        /*0038*/ 	.byte	0x04, 0x17
        /*003a*/ 	.short	(.L_15 - .L_14)
.L_14:
        /*003c*/ 	.word	0x00000000
        /*0040*/ 	.short	0x0000
        /*0042*/ 	.short	0x0000
        /*0044*/ 	.byte	0x00, 0xf5, 0x21, 0x00


	//----- nvinfo : EIATTR_SPARSE_MMA_MASK
	.align		4
.L_15:
        /*0048*/ 	.byte	0x03, 0x50
        /*004a*/ 	.short	0x0000


	//----- nvinfo : EIATTR_MAXREG_COUNT
	.align		4
        /*004c*/ 	.byte	0x03, 0x1b
        /*004e*/ 	.short	0x00ff


	//----- nvinfo : EIATTR_MERCURY_ISA_VERSION
	.align		4
        /*0050*/ 	.byte	0x03, 0x5f
        /*0052*/ 	.short	0x0101


	//----- nvinfo : EIATTR_VRC_CTA_INIT_COUNT
	.align		4
        /*0054*/ 	.byte	0x02, 0x4a
	.zero		1
	.zero		1


	//----- nvinfo : EIATTR_EXIT_INSTR_OFFSETS
	.align		4
        /*0058*/ 	.byte	0x04, 0x1c
        /*005a*/ 	.short	(.L_17 - .L_16)


	//   ....[0]....
.L_16:
        /*005c*/ 	.word	0x000000a0


	//   ....[1]....
        /*0060*/ 	.word	0x00000120


	//   ....[2]....
        /*0064*/ 	.word	0x000003c0


	//   ....[3]....
        /*0068*/ 	.word	0x00000510


	//----- nvinfo : EIATTR_CBANK_PARAM_SIZE
	.align		4
.L_17:
        /*006c*/ 	.byte	0x03, 0x19
        /*006e*/ 	.short	0x0020


	//----- nvinfo : EIATTR_PARAM_CBANK
	.align		4
        /*0070*/ 	.byte	0x04, 0x0a
        /*0072*/ 	.short	(.L_19 - .L_18)
	.align		4
.L_18:
        /*0074*/ 	.word	index@(.nv.constant0._Z6resizePhS_P9ImageSizeS1_)
        /*0078*/ 	.short	0x0380
        /*007a*/ 	.short	0x0020


	//----- nvinfo : EIATTR_SW_WAR
	.align		4
.L_19:
        /*007c*/ 	.byte	0x04, 0x36
        /*007e*/ 	.short	(.L_21 - .L_20)
.L_20:
        /*0080*/ 	.word	0x00000008
.L_21:


//--------------------- .nv.callgraph             --------------------------
	.section	.nv.callgraph,"",@"SHT_CUDA_CALLGRAPH"
	.align	4
	.sectionentsize	8
	.align		4
        /*0000*/ 	.word	0x00000000
	.align		4
        /*0004*/ 	.word	0xffffffff
	.align		4
        /*0008*/ 	.word	0x00000000
	.align		4
        /*000c*/ 	.word	0xfffffffe
	.align		4
        /*0010*/ 	.word	0x00000000
	.align		4
        /*0014*/ 	.word	0xfffffffd
	.align		4
        /*0018*/ 	.word	0x00000000
	.align		4
        /*001c*/ 	.word	0xfffffffc


//--------------------- .text._Z6resizePhS_P9ImageSizeS1_ --------------------------
	.section	.text._Z6resizePhS_P9ImageSizeS1_,"ax",@progbits
	.align	128
        .global         _Z6resizePhS_P9ImageSizeS1_
        .type           _Z6resizePhS_P9ImageSizeS1_,@function
        .size           _Z6resizePhS_P9ImageSizeS1_,(.L_x_2 - _Z6resizePhS_P9ImageSizeS1_)
        .other          _Z6resizePhS_P9ImageSizeS1_,@"STO_CUDA_ENTRY STV_DEFAULT"
_Z6resizePhS_P9ImageSizeS1_:
.text._Z6resizePhS_P9ImageSizeS1_:
[----:B------:R-:W-:Y:S08]  /*0000*/  LDC R1, c[0x0][0x37c] ;  /* 0x0000df00ff017b82 */ /* 0x000ff00000000800 */
[----:B------:R-:W0:Y:S01]  /*0010*/  LDC.64 R2, c[0x0][0x398] ;  /* 0x0000e600ff027b82 */ /* 0x000e220000000a00 */
[----:B------:R-:W0:Y:S02]  /*0020*/  LDCU.64 UR6, c[0x0][0x358] ;  /* 0x00006b00ff0677ac */ /* 0x000e240008000a00 */
[----:B0-----:R-:W2:Y:S01]  /*0030*/  LDG.E.U16 R0, desc[UR6][R2.64] ;  /* 0x0000000602007981 */ /* 0x001ea2000c1e1500 */
[----:B------:R-:W0:Y:S01]  /*0040*/  LDCU UR4, c[0x0][0x360] ;  /* 0x00006c00ff0477ac */ /* 0x000e220008000800 */
[----:B------:R-:W0:Y:S01]  /*0050*/  S2R R5, SR_CTAID.X ;  /* 0x0000000000057919 */ /* 0x000e220000002500 */
[----:B------:R-:W0:Y:S02]  /*0060*/  S2R R4, SR_TID.X ;  /* 0x0000000000047919 */ /* 0x000e240000002100 */
[----:B0-----:R-:W-:-:S05]  /*0070*/  IMAD R5, R5, UR4, R4 ;  /* 0x0000000405057c24 */ /* 0x001fca000f8e0204 */
[----:B------:R-:W-:-:S04]  /*0080*/  LOP3.LUT R5, R5, 0xffff, RZ, 0xc0, !PT ;  /* 0x0000ffff05057812 */ /* 0x000fc800078ec0ff */
[----:B--2---:R-:W-:-:S13]  /*0090*/  ISETP.GE.U32.AND P0, PT, R5, R0, PT ;  /* 0x000000000500720c */ /* 0x004fda0003f06070 */
[----:B------:R-:W-:Y:S05]  /*00a0*/  @P0 EXIT ;  /* 0x000000000000094d */ /* 0x000fea0003800000 */
[----:B------:R-:W2:Y:S01]  /*00b0*/  LDG.E.U16 R6, desc[UR6][R2.64+0x2] ;  /* 0x0000020602067981 */ /* 0x000ea2000c1e1500 */
[----:B------:R-:W0:Y:S01]  /*00c0*/  S2UR UR4, SR_CTAID.Y ;  /* 0x00000000000479c3 */ /* 0x000e220000002600 */
[----:B------:R-:W0:Y:S07]  /*00d0*/  S2R R7, SR_TID.Y ;  /* 0x0000000000077919 */ /* 0x000e2e0000002200 */
[----:B------:R-:W0:Y:S02]  /*00e0*/  LDC R4, c[0x0][0x364] ;  /* 0x0000d900ff047b82 */ /* 0x000e240000000800 */
[----:B0-----:R-:W-:-:S05]  /*00f0*/  IMAD R7, R4, UR4, R7 ;  /* 0x0000000404077c24 */ /* 0x001fca000f8e0207 */
[----:B------:R-:W-:-:S04]  /*0100*/  LOP3.LUT R7, R7, 0xffff, RZ, 0xc0, !PT ;  /* 0x0000ffff07077812 */ /* 0x000fc800078ec0ff */
[----:B--2---:R-:W-:-:S13]  /*0110*/  ISETP.GE.U32.AND P0, PT, R7, R6, PT ;  /* 0x000000060700720c */ /* 0x004fda0003f06070 */
[----:B------:R-:W-:Y:S05]  /*0120*/  @P0 EXIT ;  /* 0x000000000000094d */ /* 0x000fea0003800000 */
[----:B------:R-:W0:Y:S02]  /*0130*/  LDC.64 R2, c[0x0][0x390] ;  /* 0x0000e400ff027b82 */ /* 0x000e240000000a00 */
[----:B0-----:R-:W2:Y:S04]  /*0140*/  LDG.E.U16 R14, desc[UR6][R2.64+0x2] ;  /* 0x00000206020e7981 */ /* 0x001ea8000c1e1500 */
[----:B------:R-:W3:Y:S04]  /*0150*/  LDG.E.U16 R8, desc[UR6][R2.64] ;  /* 0x0000000602087981 */ /* 0x000ee8000c1e1500 */
[----:B------:R-:W4:Y:S01]  /*0160*/  LDG.E.U16 R4, desc[UR6][R2.64+0x4] ;  /* 0x0000040602047981 */ /* 0x000f22000c1e1500 */
[----:B------:R-:W0:Y:S01]  /*0170*/  I2F.U32.RP R15, R6 ;  /* 0x00000006000f7306 */ /* 0x000e220000209000 */
[----:B------:R-:W-:Y:S01]  /*0180*/  IADD3 R17, PT, PT, RZ, -R6, RZ ;  /* 0x80000006ff117210 */ /* 0x000fe20007ffe0ff */
[----:B------:R-:W-:Y:S01]  /*0190*/  IMAD.MOV R19, RZ, RZ, -R0 ;  /* 0x000000ffff137224 */ /* 0x000fe200078e0a00 */
[----:B------:R-:W-:-:S02]  /*01a0*/  ISETP.NE.U32.AND P2, PT, R0, RZ, PT ;  /* 0x000000ff0000720c */ /* 0x000fc40003f45070 */
[----:B------:R-:W-:-:S03]  /*01b0*/  ISETP.NE.U32.AND P5, PT, R6, RZ, PT ;  /* 0x000000ff0600720c */ /* 0x000fc60003fa5070 */
[----:B------:R-:W1:Y:S08]  /*01c0*/  I2F.U32.RP R9, R0 ;  /* 0x0000000000097306 */ /* 0x000e700000209000 */
[----:B0-----:R-:W0:Y:S08]  /*01d0*/  MUFU.RCP R15, R15 ;  /* 0x0000000f000f7308 */ /* 0x001e300000001000 */
[----:B-1----:R-:W1:Y:S01]  /*01e0*/  MUFU.RCP R9, R9 ;  /* 0x0000000900097308 */ /* 0x002e620000001000 */
[----:B0-----:R-:W-:-:S07]  /*01f0*/  VIADD R10, R15, 0xffffffe ;  /* 0x0ffffffe0f0a7836 */ /* 0x001fce0000000000 */
[----:B------:R0:W5:Y:S01]  /*0200*/  F2I.FTZ.U32.TRUNC.NTZ R11, R10 ;  /* 0x0000000a000b7305 */ /* 0x000162000021f000 */
[----:B-1----:R-:W-:-:S07]  /*0210*/  VIADD R12, R9, 0xffffffe ;  /* 0x0ffffffe090c7836 */ /* 0x002fce0000000000 */
[----:B------:R1:W1:Y:S01]  /*0220*/  F2I.FTZ.U32.TRUNC.NTZ R13, R12 ;  /* 0x0000000c000d7305 */ /* 0x000262000021f000 */
[----:B0-----:R-:W-:Y:S02]  /*0230*/  HFMA2 R10, -RZ, RZ, 0, 0 ;  /* 0x00000000ff0a7431 */ /* 0x001fe400000001ff */
[----:B-----5:R-:W-:Y:S02]  /*0240*/  IMAD R17, R17, R11, RZ ;  /* 0x0000000b11117224 */ /* 0x020fe400078e02ff */
[----:B-1----:R-:W-:Y:S02]  /*0250*/  IMAD.MOV.U32 R12, RZ, RZ, RZ ;  /* 0x000000ffff0c7224 */ /* 0x002fe400078e00ff */
[----:B------:R-:W-:-:S04]  /*0260*/  IMAD.HI.U32 R16, R11, R17, R10 ;  /* 0x000000110b107227 */ /* 0x000fc800078e000a */
[----:B------:R-:W-:-:S04]  /*0270*/  IMAD R15, R19, R13, RZ ;  /* 0x0000000d130f7224 */ /* 0x000fc800078e02ff */
[----:B------:R-:W-:-:S04]  /*0280*/  IMAD.HI.U32 R10, R13, R15, R12 ;  /* 0x0000000f0d0a7227 */ /* 0x000fc800078e000c */
[----:B--2---:R-:W-:Y:S02]  /*0290*/  IMAD R13, R7, R14, RZ ;  /* 0x0000000e070d7224 */ /* 0x004fe400078e02ff */
[----:B---3--:R-:W-:Y:S02]  /*02a0*/  IMAD R9, R5, R8, RZ ;  /* 0x0000000805097224 */ /* 0x008fe400078e02ff */
[----:B------:R-:W-:Y:S01]  /*02b0*/  IMAD.HI.U32 R16, R16, R13, RZ ;  /* 0x0000000d10107227 */ /* 0x000fe200078e00ff */
[----:B----4-:R-:W-:-:S03]  /*02c0*/  ISETP.NE.AND P6, PT, R4, RZ, PT ;  /* 0x000000ff0400720c */ /* 0x010fc60003fc5270 */
[----:B------:R-:W-:Y:S01]  /*02d0*/  IMAD.HI.U32 R11, R10, R9, RZ ;  /* 0x000000090a0b7227 */ /* 0x000fe200078e00ff */
[----:B------:R-:W-:-:S03]  /*02e0*/  IADD3 R12, PT, PT, -R16, RZ, RZ ;  /* 0x000000ff100c7210 */ /* 0x000fc60007ffe1ff */
[----:B------:R-:W-:Y:S02]  /*02f0*/  IMAD.MOV R10, RZ, RZ, -R11 ;  /* 0x000000ffff0a7224 */ /* 0x000fe400078e0a0b */
[----:B------:R-:W-:Y:S02]  /*0300*/  IMAD R13, R6, R12, R13 ;  /* 0x0000000c060d7224 */ /* 0x000fe400078e020d */
[----:B------:R-:W-:-:S03]  /*0310*/  IMAD R9, R0, R10, R9 ;  /* 0x0000000a00097224 */ /* 0x000fc600078e0209 */
[----:B------:R-:W-:Y:S02]  /*0320*/  ISETP.GE.U32.AND P3, PT, R13, R6, PT ;  /* 0x000000060d00720c */ /* 0x000fe40003f66070 */
[----:B------:R-:W-:-:S11]  /*0330*/  ISETP.GE.U32.AND P0, PT, R9, R0, PT ;  /* 0x000000000900720c */ /* 0x000fd60003f06070 */
[----:B------:R-:W-:Y:S02]  /*0340*/  @P3 IADD3 R13, PT, PT, -R6, R13, RZ ;  /* 0x0000000d060d3210 */ /* 0x000fe40007ffe1ff */
[----:B------:R-:W-:Y:S01]  /*0350*/  @P0 IMAD.IADD R9, R9, 0x1, -R0 ;  /* 0x0000000109090824 */ /* 0x000fe200078e0a00 */
[----:B------:R-:W-:Y:S01]  /*0360*/  @P3 IADD3 R16, PT, PT, R16, 0x1, RZ ;  /* 0x0000000110103810 */ /* 0x000fe20007ffe0ff */
[----:B------:R-:W-:Y:S01]  /*0370*/  @P0 VIADD R11, R11, 0x1 ;  /* 0x000000010b0b0836 */ /* 0x000fe20000000000 */
[----:B------:R-:W-:Y:S02]  /*0380*/  ISETP.GE.U32.AND P4, PT, R13, R6, PT ;  /* 0x000000060d00720c */ /* 0x000fe40003f86070 */
[----:B------:R-:W-:-:S11]  /*0390*/  ISETP.GE.U32.AND P1, PT, R9, R0, PT ;  /* 0x000000000900720c */ /* 0x000fd60003f26070 */
[----:B------:R-:W-:Y:S02]  /*03a0*/  @P4 IADD3 R16, PT, PT, R16, 0x1, RZ ;  /* 0x0000000110104810 */ /* 0x000fe40007ffe0ff */
[----:B------:R-:W-:Y:S01]  /*03b0*/  @P1 VIADD R11, R11, 0x1 ;  /* 0x000000010b0b1836 */ /* 0x000fe20000000000 */
[----:B------:R-:W-:Y:S06]  /*03c0*/  @!P6 EXIT ;  /* 0x000000000000e94d */ /* 0x000fec0003800000 */
[----:B------:R-:W-:Y:S01]  /*03d0*/  @!P5 LOP3.LUT R16, RZ, R6, RZ, 0x33, !PT ;  /* 0x00000006ff10d212 */ /* 0x000fe200078e33ff */
[----:B------:R-:W-:Y:S01]  /*03e0*/  IMAD R5, R0, R7, R5 ;  /* 0x0000000700057224 */ /* 0x000fe200078e0205 */
[----:B------:R-:W-:Y:S01]  /*03f0*/  @!P2 LOP3.LUT R11, RZ, R0, RZ, 0x33, !PT ;  /* 0x00000000ff0ba212 */ /* 0x000fe200078e33ff */
[----:B------:R-:W0:Y:S02]  /*0400*/  LDCU.128 UR8, c[0x0][0x380] ;  /* 0x00007000ff0877ac */ /* 0x000e240008000c00 */
[----:B------:R-:W-:Y:S02]  /*0410*/  IMAD R0, R5, R4, RZ ;  /* 0x0000000405007224 */ /* 0x000fe400078e02ff */
[----:B------:R-:W-:Y:S01]  /*0420*/  IMAD R11, R8, R16, R11 ;  /* 0x00000010080b7224 */ /* 0x000fe200078e020b */
[----:B------:R-:W-:-:S03]  /*0430*/  UMOV UR4, URZ ;  /* 0x000000ff00047c82 */ /* 0x000fc60008000000 */
[----:B------:R-:W-:-:S07]  /*0440*/  IMAD R11, R4, R11, RZ ;  /* 0x0000000b040b7224 */ /* 0x000fce00078e02ff */
.L_x_0:
[----:B------:R-:W-:-:S04]  /*0450*/  IADD3 R4, PT, PT, R11, UR4, RZ ;  /* 0x000000040b047c10 */ /* 0x000fc8000fffe0ff */
[----:B0-----:R-:W-:-:S05]  /*0460*/  IADD3 R4, P0, PT, R4, UR8, RZ ;  /* 0x0000000804047c10 */ /* 0x001fca000ff1e0ff */
[----:B------:R-:W-:-:S06]  /*0470*/  IMAD.X R5, RZ, RZ, UR9, P0 ;  /* 0x00000009ff057e24 */ /* 0x000fcc00080e06ff */
[----:B------:R-:W2:Y:S01]  /*0480*/  LDG.E.U8 R5, desc[UR6][R4.64] ;  /* 0x0000000604057981 */ /* 0x000ea2000c1e1100 */
[----:B------:R-:W-:-:S04]  /*0490*/  IADD3 R6, PT, PT, R0, UR4, RZ ;  /* 0x0000000400067c10 */ /* 0x000fc8000fffe0ff */
[----:B------:R-:W-:-:S04]  /*04a0*/  IADD3 R6, P0, PT, R6, UR10, RZ ;  /* 0x0000000a06067c10 */ /* 0x000fc8000ff1e0ff */
[----:B------:R-:W-:-:S05]  /*04b0*/  IADD3.X R7, PT, PT, RZ, UR11, RZ, P0, !PT ;  /* 0x0000000bff077c10 */ /* 0x000fca00087fe4ff */
[----:B--2---:R1:W-:Y:S04]  /*04c0*/  STG.E.U8 desc[UR6][R6.64], R5 ;  /* 0x0000000506007986 */ /* 0x0043e8000c101106 */
[----:B------:R-:W2:Y:S01]  /*04d0*/  LDG.E.U16 R8, desc[UR6][R2.64+0x4] ;  /* 0x0000040602087981 */ /* 0x000ea2000c1e1500 */
[----:B------:R-:W-:-:S06]  /*04e0*/  UIADD3 UR4, UPT, UPT, UR4, 0x1, URZ ;  /* 0x0000000104047890 */ /* 0x000fcc000fffe0ff */
[----:B--2---:R-:W-:-:S13]  /*04f0*/  ISETP.LE.U32.AND P0, PT, R8, UR4, PT ;  /* 0x0000000408007c0c */ /* 0x004fda000bf03070 */
[----:B-1----:R-:W-:Y:S05]  /*0500*/  @!P0 BRA `(.L_x_0) ;  /* 0xfffffffc00d08947 */ /* 0x002fea000383ffff */
[----:B------:R-:W-:Y:S05]  /*0510*/  EXIT ;  /* 0x000000000000794d */ /* 0x000fea0003800000 */
.L_x_1:
[----:B------:R-:W-:-:S00]  /*0520*/  BRA `(.L_x_1) ;  /* 0xfffffffc00fc7947 */ /* 0x000fc0000383ffff */
[----:B------:R-:W-:-:S00]  /*0530*/  NOP ;  /* 0x0000000000007918 */ /* 0x000fc00000000000 */
        /* <DEDUP_REMOVED lines=12> */
.L_x_2:


//--------------------- .nv.shared.reserved.0     --------------------------
	.section	.nv.shared.reserved.0,"aw",@nobits
	.weak		__nv_reservedSMEM_offset_0_alias
	.size		__nv_reservedSMEM_offset_0_alias, 0, 64
	.other		__nv_reservedSMEM_offset_0_alias,@"STO_CUDA_RESERVED_SHARED STV_DEFAULT"
__nv_reservedSMEM_offset_0_alias:
	.zero		0
	.zero		64


//--------------------- .nv.constant0._Z6resizePhS_P9ImageSizeS1_ --------------------------
	.section	.nv.constant0._Z6resizePhS_P9ImageSizeS1_,"a",@progbits
	.sectionflags	@""
	.align	4
.nv.constant0._Z6resizePhS_P9ImageSizeS1_:
	.zero		928


//--------------------- SYMBOLS --------------------------

	.type		.nv.reservedSmem.offset0,@object
	.size		.nv.reservedSmem.offset0,0x4
